	.headerflags	@"EF_CUDA_TEXMODE_UNIFIED EF_CUDA_64BIT_ADDRESS EF_CUDA_ACCELERATORS EF_CUDA_SM90 EF_CUDA_VIRTUAL_SM(EF_CUDA_SM90)"
	.elftype	@"ET_EXEC"


//--------------------- .nv.info                  --------------------------
	.section	.nv.info,"",@"SHT_CUDA_INFO"
	.align	4


	//----- nvinfo : EIATTR_REGCOUNT
	.align		4
        /*0000*/ 	.byte	0x04, 0x2f
        /*0002*/ 	.short	(.L_1 - .L_0)
	.align		4
.L_0:
        /*0004*/ 	.word	index@(triton_poi_fused_convolution_25)
        /*0008*/ 	.word	0x0000000c


	//----- nvinfo : EIATTR_MIN_STACK_SIZE
	.align		4
.L_1:
        /*000c*/ 	.byte	0x04, 0x12
        /*000e*/ 	.short	(.L_3 - .L_2)
	.align		4
.L_2:
        /*0010*/ 	.word	index@(triton_poi_fused_convolution_25)
        /*0014*/ 	.word	0x00000000


	//----- nvinfo : EIATTR_FRAME_SIZE
	.align		4
.L_3:
        /*0018*/ 	.byte	0x04, 0x11
        /*001a*/ 	.short	(.L_5 - .L_4)
	.align		4
.L_4:
        /*001c*/ 	.word	index@(triton_poi_fused_convolution_25)
        /*0020*/ 	.word	0x00000000


	//----- nvinfo : EIATTR_MIN_STACK_SIZE
	.align		4
.L_5:
        /*0024*/ 	.byte	0x04, 0x12
        /*0026*/ 	.short	(.L_7 - .L_6)
	.align		4
.L_6:
        /*0028*/ 	.word	index@(triton_poi_fused_convolution_25)
        /*002c*/ 	.word	0x00000000
.L_7:


//--------------------- .nv.info.triton_poi_fused_convolution_25 --------------------------
	.section	.nv.info.triton_poi_fused_convolution_25,"",@"SHT_CUDA_INFO"
	.sectionflags	@""
	.align	4


	//----- nvinfo : EIATTR_CUDA_API_VERSION
	.align		4
        /*0000*/ 	.byte	0x04, 0x37
        /*0002*/ 	.short	(.L_9 - .L_8)
.L_8:
        /*0004*/ 	.word	0x0000007c


	//----- nvinfo : EIATTR_KPARAM_INFO
	.align		4
.L_9:
        /*0008*/ 	.byte	0x04, 0x17
        /*000a*/ 	.short	(.L_11 - .L_10)
.L_10:
        /*000c*/ 	.word	0x00000000
        /*0010*/ 	.short	0x0002
        /*0012*/ 	.short	0x0010
        /*0014*/ 	.byte	0x00, 0xf0, 0x11, 0x00


	//----- nvinfo : EIATTR_KPARAM_INFO
	.align		4
.L_11:
        /*0018*/ 	.byte	0x04, 0x17
        /*001a*/ 	.short	(.L_13 - .L_12)
.L_12:
        /*001c*/ 	.word	0x00000000
        /*0020*/ 	.short	0x0001
        /*0022*/ 	.short	0x0008
        /*0024*/ 	.byte	0x00, 0xf4, 0x21, 0x00


	//----- nvinfo : EIATTR_KPARAM_INFO
	.align		4
.L_13:
        /*0028*/ 	.byte	0x04, 0x17
        /*002a*/ 	.short	(.L_15 - .L_14)
.L_14:
        /*002c*/ 	.word	0x00000000
        /*0030*/ 	.short	0x0000
        /*0032*/ 	.short	0x0000
        /*0034*/ 	.byte	0x00, 0xf4, 0x21, 0x00


	//----- nvinfo : EIATTR_SPARSE_MMA_MASK
	.align		4
.L_15:
        /*0038*/ 	.byte	0x03, 0x50
        /*003a*/ 	.short	0x0000


	//----- nvinfo : EIATTR_MAXREG_COUNT
	.align		4
        /*003c*/ 	.byte	0x03, 0x1b
        /*003e*/ 	.short	0x00ff


	//----- nvinfo : EIATTR_EXIT_INSTR_OFFSETS
	.align		4
        /*0040*/ 	.byte	0x04, 0x1c
        /*0042*/ 	.short	(.L_17 - .L_16)


	//   ....[0]....
.L_16:
        /*0044*/ 	.word	0x00000170


	//   ....[1]....
        /*0048*/ 	.word	0x00000190


	//----- nvinfo : EIATTR_REQNTID
	.align		4
.L_17:
        /*004c*/ 	.byte	0x04, 0x10
        /*004e*/ 	.short	(.L_19 - .L_18)
.L_18:
        /*0050*/ 	.word	0x00000080
        /*0054*/ 	.word	0x00000001
        /*0058*/ 	.word	0x00000001


	//----- nvinfo : EIATTR_CBANK_PARAM_SIZE
	.align		4
.L_19:
        /*005c*/ 	.byte	0x03, 0x19
        /*005e*/ 	.short	0x0014


	//----- nvinfo : EIATTR_PARAM_CBANK
	.align		4
        /*0060*/ 	.byte	0x04, 0x0a
        /*0062*/ 	.short	(.L_21 - .L_20)
	.align		4
.L_20:
        /*0064*/ 	.word	index@(.nv.constant0.triton_poi_fused_convolution_25)
        /*0068*/ 	.short	0x0210
        /*006a*/ 	.short	0x0014


	//----- nvinfo : EIATTR_SW_WAR
	.align		4
.L_21:
        /*006c*/ 	.byte	0x04, 0x36
        /*006e*/ 	.short	(.L_23 - .L_22)
.L_22:
        /*0070*/ 	.word	0x00000008
.L_23:


//--------------------- .nv.callgraph             --------------------------
	.section	.nv.callgraph,"",@"SHT_CUDA_CALLGRAPH"
	.align	4
	.sectionentsize	8
	.align		4
        /*0000*/ 	.word	0x00000000
	.align		4
        /*0004*/ 	.word	0xffffffff
	.align		4
        /*0008*/ 	.word	0x00000000
	.align		4
        /*000c*/ 	.word	0xfffffffe
	.align		4
        /*0010*/ 	.word	0x00000000
	.align		4
        /*0014*/ 	.word	0xfffffffd
	.align		4
        /*0018*/ 	.word	0x00000000
	.align		4
        /*001c*/ 	.word	0xfffffffc


//--------------------- .text.triton_poi_fused_convolution_25 --------------------------
	.section	.text.triton_poi_fused_convolution_25,"ax",@progbits
	.align	128
        .global         triton_poi_fused_convolution_25
        .type           triton_poi_fused_convolution_25,@function
        .size           triton_poi_fused_convolution_25,(.L_x_1 - triton_poi_fused_convolution_25)
        .other          triton_poi_fused_convolution_25,@"STO_CUDA_ENTRY STV_DEFAULT"
triton_poi_fused_convolution_25:
.text.triton_poi_fused_convolution_25:
[----:B------:R-:W0:Y:S02]  /*0000*/  LDC R1, c[0x0][0x28] ;  /* 0x00000a00ff017b82 */ /* 0x000e240000000800 */
[----:B------:R-:W1:Y:S01]  /*0010*/  S2R R0, SR_TID.X ;  /* 0x0000000000007919 */ /* 0x000e620000002100 */
[----:B------:R-:W2:Y:S01]  /*0020*/  LDC.64 R2, c[0x0][0x210] ;  /* 0x00008400ff027b82 */ /* 0x000ea20000000a00 */
[----:B------:R-:W-:Y:S01]  /*0030*/  ULDC.64 UR4, c[0x0][0x208] ;  /* 0x0000820000047ab9 */ /* 0x000fe20000000a00 */
[----:B------:R-:W3:Y:S06]  /*0040*/  S2R R7, SR_CTAID.X ;  /* 0x0000000000077919 */ /* 0x000eec0000002500 */
[----:B------:R-:W4:Y:S01]  /*0050*/  LDC.64 R4, c[0x0][0x218] ;  /* 0x00008600ff047b82 */ /* 0x000f220000000a00 */
[----:B-1----:R-:W-:Y:S01]  /*0060*/  IMAD.SHL.U32 R0, R0, 0x2, RZ ;  /* 0x0000000200007824 */ /* 0x002fe200078e00ff */
[----:B---3--:R-:W-:-:S04]  /*0070*/  SHF.R.S32.HI R6, RZ, 0x17, R7 ;  /* 0x00000017ff067819 */ /* 0x008fc80000011407 */
[----:B------:R-:W-:-:S05]  /*0080*/  LOP3.LUT R0, R0, 0xfe, RZ, 0xc0, !PT ;  /* 0x000000fe00007812 */ /* 0x000fca00078ec0ff */
[----:B------:R-:W-:Y:S01]  /*0090*/  IMAD R7, R7, 0x100, R0 ;  /* 0x0000010007077824 */ /* 0x000fe200078e0200 */
[----:B------:R-:W-:-:S03]  /*00a0*/  SGXT R0, R6, 0x1 ;  /* 0x000000010600781a */ /* 0x000fc60000000200 */
[C---:B--2---:R-:W-:Y:S01]  /*00b0*/  IMAD.WIDE R2, R7.reuse, 0x4, R2 ;  /* 0x0000000407027825 */ /* 0x044fe200078e0202 */
[----:B------:R-:W-:Y:S02]  /*00c0*/  LEA.HI R0, R0, R7, RZ, 0x4 ;  /* 0x0000000700007211 */ /* 0x000fe400078f20ff */
[----:B------:R-:W-:Y:S02]  /*00d0*/  ISETP.GE.AND P0, PT, R7, 0x4400, PT ;  /* 0x000044000700780c */ /* 0x000fe40003f06270 */
[----:B------:R-:W-:-:S05]  /*00e0*/  LOP3.LUT R0, R0, 0xfffffff0, RZ, 0xc0, !PT ;  /* 0xfffffff000007812 */ /* 0x000fca00078ec0ff */
[----:B------:R-:W-:Y:S01]  /*00f0*/  IMAD.IADD R9, R7, 0x1, -R0 ;  /* 0x0000000107097824 */ /* 0x000fe200078e0a00 */
[----:B------:R-:W-:-:S03]  /*0100*/  CS2R R6, SRZ ;  /* 0x0000000000067805 */ /* 0x000fc6000001ff00 */
[----:B----4-:R-:W-:Y:S01]  /*0110*/  IMAD.WIDE R4, R9, 0x4, R4 ;  /* 0x0000000409047825 */ /* 0x010fe200078e0204 */
[----:B------:R-:W-:Y:S02]  /*0120*/  CS2R R8, SRZ ;  /* 0x0000000000087805 */ /* 0x000fe4000001ff00 */
[----:B------:R-:W2:Y:S04]  /*0130*/  @!P0 LDG.E.64 R6, desc[UR4][R2.64] ;  /* 0x0000000402068981 */ /* 0x000ea8000c1e1b00 */
[----:B------:R-:W2:Y:S02]  /*0140*/  @!P0 LDG.E.EL.64 R8, desc[UR4][R4.64] ;  /* 0x0000000404088981 */ /* 0x000ea4000c2e1b00 */
[----:B--2---:R-:W-:Y:S01]  /*0150*/  FADD R6, R8, R6 ;  /* 0x0000000608067221 */ /* 0x004fe20000000000 */
[----:B------:R-:W-:Y:S01]  /*0160*/  FADD R7, R9, R7 ;  /* 0x0000000709077221 */ /* 0x000fe20000000000 */
[----:B------:R-:W-:Y:S06]  /*0170*/  @P0 EXIT ;  /* 0x000000000000094d */ /* 0x000fec0003800000 */
[----:B------:R-:W-:Y:S01]  /*0180*/  STG.E.64 desc[UR4][R2.64], R6 ;  /* 0x0000000602007986 */ /* 0x000fe2000c101b04 */
[----:B------:R-:W-:Y:S05]  /*0190*/  EXIT ;  /* 0x000000000000794d */ /* 0x000fea0003800000 */
.L_x_0:
[----:B------:R-:W-:-:S00]  /*01a0*/  BRA `(.L_x_0) ;  /* 0xfffffffc00fc7947 */ /* 0x000fc0000383ffff */
[----:B------:R-:W-:-:S00]  /*01b0*/  NOP ;  /* 0x0000000000007918 */ /* 0x000fc00000000000 */
        /* <DEDUP_REMOVED lines=12> */
.L_x_1:


//--------------------- .nv.constant0.triton_poi_fused_convolution_25 --------------------------
	.section	.nv.constant0.triton_poi_fused_convolution_25,"a",@progbits
	.sectionflags	@""
	.align	4
.nv.constant0.triton_poi_fused_convolution_25:
	.zero		548
